	.headerflags	@"EF_CUDA_TEXMODE_UNIFIED EF_CUDA_64BIT_ADDRESS EF_CUDA_ACCELERATORS EF_CUDA_SM90 EF_CUDA_VIRTUAL_SM(EF_CUDA_SM90)"
	.elftype	@"ET_EXEC"


//--------------------- .nv.info                  --------------------------
	.section	.nv.info,"",@"SHT_CUDA_INFO"
	.align	4


	//----- nvinfo : EIATTR_REGCOUNT
	.align		4
        /*0000*/ 	.byte	0x04, 0x2f
        /*0002*/ 	.short	(.L_3 - .L_2)
	.align		4
.L_2:
        /*0004*/ 	.word	index@(triton_poi_fused__native_batch_norm_legit_no_training_hardtanh_25)
        /*0008*/ 	.word	0x00000010


	//----- nvinfo : EIATTR_MIN_STACK_SIZE
	.align		4
.L_3:
        /*000c*/ 	.byte	0x04, 0x12
        /*000e*/ 	.short	(.L_5 - .L_4)
	.align		4
.L_4:
        /*0010*/ 	.word	index@(triton_poi_fused__native_batch_norm_legit_no_training_hardtanh_25)
        /*0014*/ 	.word	0x00000000


	//----- nvinfo : EIATTR_FRAME_SIZE
	.align		4
.L_5:
        /*0018*/ 	.byte	0x04, 0x11
        /*001a*/ 	.short	(.L_7 - .L_6)
	.align		4
.L_6:
        /*001c*/ 	.word	index@(triton_poi_fused__native_batch_norm_legit_no_training_hardtanh_25)
        /*0020*/ 	.word	0x00000000


	//----- nvinfo : EIATTR_MIN_STACK_SIZE
	.align		4
.L_7:
        /*0024*/ 	.byte	0x04, 0x12
        /*0026*/ 	.short	(.L_9 - .L_8)
	.align		4
.L_8:
        /*0028*/ 	.word	index@(triton_poi_fused__native_batch_norm_legit_no_training_hardtanh_25)
        /*002c*/ 	.word	0x00000000
.L_9:


//--------------------- .nv.info.triton_poi_fused__native_batch_norm_legit_no_training_hardtanh_25 --------------------------
	.section	.nv.info.triton_poi_fused__native_batch_norm_legit_no_training_hardtanh_25,"",@"SHT_CUDA_INFO"
	.sectionflags	@""
	.align	4


	//----- nvinfo : EIATTR_CUDA_API_VERSION
	.align		4
        /*0000*/ 	.byte	0x04, 0x37
        /*0002*/ 	.short	(.L_11 - .L_10)
.L_10:
        /*0004*/ 	.word	0x0000007c


	//----- nvinfo : EIATTR_KPARAM_INFO
	.align		4
.L_11:
        /*0008*/ 	.byte	0x04, 0x17
        /*000a*/ 	.short	(.L_13 - .L_12)
.L_12:
        /*000c*/ 	.word	0x00000000
        /*0010*/ 	.short	0x0006
        /*0012*/ 	.short	0x0030
        /*0014*/ 	.byte	0x00, 0xf0, 0x11, 0x00


	//----- nvinfo : EIATTR_KPARAM_INFO
	.align		4
.L_13:
        /*0018*/ 	.byte	0x04, 0x17
        /*001a*/ 	.short	(.L_15 - .L_14)
.L_14:
        /*001c*/ 	.word	0x00000000
        /*0020*/ 	.short	0x0005
        /*0022*/ 	.short	0x0028
        /*0024*/ 	.byte	0x00, 0xf4, 0x21, 0x00


	//----- nvinfo : EIATTR_KPARAM_INFO
	.align		4
.L_15:
        /*0028*/ 	.byte	0x04, 0x17
        /*002a*/ 	.short	(.L_17 - .L_16)
.L_16:
        /*002c*/ 	.word	0x00000000
        /*0030*/ 	.short	0x0004
        /*0032*/ 	.short	0x0020
        /*0034*/ 	.byte	0x00, 0xf4, 0x21, 0x00


	//----- nvinfo : EIATTR_KPARAM_INFO
	.align		4
.L_17:
        /*0038*/ 	.byte	0x04, 0x17
        /*003a*/ 	.short	(.L_19 - .L_18)
.L_18:
        /*003c*/ 	.word	0x00000000
        /*0040*/ 	.short	0x0003
        /*0042*/ 	.short	0x0018
        /*0044*/ 	.byte	0x00, 0xf4, 0x21, 0x00


	//----- nvinfo : EIATTR_KPARAM_INFO
	.align		4
.L_19:
        /*0048*/ 	.byte	0x04, 0x17
        /*004a*/ 	.short	(.L_21 - .L_20)
.L_20:
        /*004c*/ 	.word	0x00000000
        /*0050*/ 	.short	0x0002
        /*0052*/ 	.short	0x0010
        /*0054*/ 	.byte	0x00, 0xf4, 0x21, 0x00


	//----- nvinfo : EIATTR_KPARAM_INFO
	.align		4
.L_21:
        /*0058*/ 	.byte	0x04, 0x17
        /*005a*/ 	.short	(.L_23 - .L_22)
.L_22:
        /*005c*/ 	.word	0x00000000
        /*0060*/ 	.short	0x0001
        /*0062*/ 	.short	0x0008
        /*0064*/ 	.byte	0x00, 0xf4, 0x21, 0x00


	//----- nvinfo : EIATTR_KPARAM_INFO
	.align		4
.L_23:
        /*0068*/ 	.byte	0x04, 0x17
        /*006a*/ 	.short	(.L_25 - .L_24)
.L_24:
        /*006c*/ 	.word	0x00000000
        /*0070*/ 	.short	0x0000
        /*0072*/ 	.short	0x0000
        /*0074*/ 	.byte	0x00, 0xf4, 0x21, 0x00


	//----- nvinfo : EIATTR_SPARSE_MMA_MASK
	.align		4
.L_25:
        /*0078*/ 	.byte	0x03, 0x50
        /*007a*/ 	.short	0x0000


	//----- nvinfo : EIATTR_MAXREG_COUNT
	.align		4
        /*007c*/ 	.byte	0x03, 0x1b
        /*007e*/ 	.short	0x00ff


	//----- nvinfo : EIATTR_EXIT_INSTR_OFFSETS
	.align		4
        /*0080*/ 	.byte	0x04, 0x1c
        /*0082*/ 	.short	(.L_27 - .L_26)


	//   ....[0]....
.L_26:
        /*0084*/ 	.word	0x000003c0


	//----- nvinfo : EIATTR_REQNTID
	.align		4
.L_27:
        /*0088*/ 	.byte	0x04, 0x10
        /*008a*/ 	.short	(.L_29 - .L_28)
.L_28:
        /*008c*/ 	.word	0x00000100
        /*0090*/ 	.word	0x00000001
        /*0094*/ 	.word	0x00000001


	//----- nvinfo : EIATTR_CBANK_PARAM_SIZE
	.align		4
.L_29:
        /*0098*/ 	.byte	0x03, 0x19
        /*009a*/ 	.short	0x0034


	//----- nvinfo : EIATTR_PARAM_CBANK
	.align		4
        /*009c*/ 	.byte	0x04, 0x0a
        /*009e*/ 	.short	(.L_31 - .L_30)
	.align		4
.L_30:
        /*00a0*/ 	.word	index@(.nv.constant0.triton_poi_fused__native_batch_norm_legit_no_training_hardtanh_25)
        /*00a4*/ 	.short	0x0210
        /*00a6*/ 	.short	0x0034


	//----- nvinfo : EIATTR_SW_WAR
	.align		4
.L_31:
        /*00a8*/ 	.byte	0x04, 0x36
        /*00aa*/ 	.short	(.L_33 - .L_32)
.L_32:
        /*00ac*/ 	.word	0x00000008
.L_33:


//--------------------- .nv.callgraph             --------------------------
	.section	.nv.callgraph,"",@"SHT_CUDA_CALLGRAPH"
	.align	4
	.sectionentsize	8
	.align		4
        /*0000*/ 	.word	0x00000000
	.align		4
        /*0004*/ 	.word	0xffffffff
	.align		4
        /*0008*/ 	.word	0x00000000
	.align		4
        /*000c*/ 	.word	0xfffffffe
	.align		4
        /*0010*/ 	.word	0x00000000
	.align		4
        /*0014*/ 	.word	0xfffffffd
	.align		4
        /*0018*/ 	.word	0x00000000
	.align		4
        /*001c*/ 	.word	0xfffffffc


//--------------------- .nv.constant4             --------------------------
	.section	.nv.constant4,"a",@progbits
	.align	8
	.align		8
.nv.constant4:
        /*0000*/ 	.dword	_$_str
	.align		8
        /*0008*/ 	.dword	_$_str_$_2


//--------------------- .text.triton_poi_fused__native_batch_norm_legit_no_training_hardtanh_25 --------------------------
	.section	.text.triton_poi_fused__native_batch_norm_legit_no_training_hardtanh_25,"ax",@progbits
	.align	128
        .global         triton_poi_fused__native_batch_norm_legit_no_training_hardtanh_25
        .type           triton_poi_fused__native_batch_norm_legit_no_training_hardtanh_25,@function
        .size           triton_poi_fused__native_batch_norm_legit_no_training_hardtanh_25,(.L_x_1 - triton_poi_fused__native_batch_norm_legit_no_training_hardtanh_25)
        .other          triton_poi_fused__native_batch_norm_legit_no_training_hardtanh_25,@"STO_CUDA_ENTRY STV_DEFAULT"
triton_poi_fused__native_batch_norm_legit_no_training_hardtanh_25:
.text.triton_poi_fused__native_batch_norm_legit_no_training_hardtanh_25:
[----:B------:R-:W-:Y:S01]  /*0000*/  LDC R1, c[0x0][0x28] ;  /* 0x00000a00ff017b82 */ /* 0x000fe20000000800 */
[----:B------:R-:W1:Y:S07]  /*0010*/  S2R R0, SR_TID.X ;  /* 0x0000000000007919 */ /* 0x000e6e0000002100 */
[----:B------:R-:W2:Y:S01]  /*0020*/  LDC.64 R6, c[0x0][0x220] ;  /* 0x00008800ff067b82 */ /* 0x000ea20000000a00 */
[----:B------:R-:W-:Y:S01]  /*0030*/  ULDC.64 UR4, c[0x0][0x208] ;  /* 0x0000820000047ab9 */ /* 0x000fe20000000a00 */
[----:B------:R-:W3:Y:S06]  /*0040*/  S2R R5, SR_CTAID.X ;  /* 0x0000000000057919 */ /* 0x000eec0000002500 */
[----:B------:R-:W4:Y:S08]  /*0050*/  LDC.64 R8, c[0x0][0x228] ;  /* 0x00008a00ff087b82 */ /* 0x000f300000000a00 */
[----:B------:R-:W5:Y:S01]  /*0060*/  LDC.64 R10, c[0x0][0x230] ;  /* 0x00008c00ff0a7b82 */ /* 0x000f620000000a00 */
[----:B-1----:R-:W-:Y:S01]  /*0070*/  IMAD.SHL.U32 R0, R0, 0x2, RZ ;  /* 0x0000000200007824 */ /* 0x002fe200078e00ff */
[----:B---3--:R-:W-:-:S04]  /*0080*/  SHF.R.S32.HI R3, RZ, 0x16, R5 ;  /* 0x00000016ff037819 */ /* 0x008fc80000011405 */
[----:B------:R-:W-:Y:S02]  /*0090*/  LOP3.LUT R0, R0, 0x1fe, RZ, 0xc0, !PT ;  /* 0x000001fe00007812 */ /* 0x000fe400078ec0ff */
[----:B------:R-:W-:Y:S02]  /*00a0*/  SGXT R3, R3, 0x1 ;  /* 0x000000010303781a */ /* 0x000fe40000000200 */
[----:B------:R-:W-:-:S04]  /*00b0*/  LEA R0, R5, R0, 0x9 ;  /* 0x0000000005007211 */ /* 0x000fc800078e48ff */
[----:B------:R-:W-:-:S04]  /*00c0*/  LEA.HI R3, R3, R0, RZ, 0x8 ;  /* 0x0000000003037211 */ /* 0x000fc800078f40ff */
[----:B------:R-:W-:-:S05]  /*00d0*/  SHF.R.S32.HI R3, RZ, 0x8, R3 ;  /* 0x00000008ff037819 */ /* 0x000fca0000011403 */
[----:B------:R-:W-:-:S05]  /*00e0*/  IMAD.HI R2, R3, 0x2aaaaaab, RZ ;  /* 0x2aaaaaab03027827 */ /* 0x000fca00078e02ff */
[----:B------:R-:W-:-:S04]  /*00f0*/  SHF.R.U32.HI R5, RZ, 0x1f, R2 ;  /* 0x0000001fff057819 */ /* 0x000fc80000011602 */
[----:B------:R-:W-:Y:S02]  /*0100*/  LEA.HI R2, R2, R5, RZ, 0x1c ;  /* 0x0000000502027211 */ /* 0x000fe400078fe0ff */
[----:B------:R-:W1:Y:S03]  /*0110*/  LDC.64 R4, c[0x0][0x218] ;  /* 0x00008600ff047b82 */ /* 0x000e660000000a00 */
[----:B------:R-:W-:-:S04]  /*0120*/  IMAD R13, R2, -0x60, R3 ;  /* 0xffffffa0020d7824 */ /* 0x000fc800078e0203 */
[C---:B--2---:R-:W-:Y:S01]  /*0130*/  IMAD.WIDE R6, R13.reuse, 0x4, R6 ;  /* 0x000000040d067825 */ /* 0x044fe200078e0206 */
[----:B------:R-:W2:Y:S05]  /*0140*/  LDC.64 R2, c[0x0][0x210] ;  /* 0x00008400ff027b82 */ /* 0x000eaa0000000a00 */
[----:B------:R-:W3:Y:S01]  /*0150*/  LDG.E.EL R6, desc[UR4][R6.64] ;  /* 0x0000000406067981 */ /* 0x000ee2000c2e1900 */
[----:B----4-:R-:W-:-:S04]  /*0160*/  IMAD.WIDE R8, R13, 0x4, R8 ;  /* 0x000000040d087825 */ /* 0x010fc800078e0208 */
[C---:B-----5:R-:W-:Y:S02]  /*0170*/  IMAD.WIDE R10, R13.reuse, 0x4, R10 ;  /* 0x000000040d0a7825 */ /* 0x060fe400078e020a */
[----:B------:R-:W4:Y:S02]  /*0180*/  LDG.E.EL R8, desc[UR4][R8.64] ;  /* 0x0000000408087981 */ /* 0x000f24000c2e1900 */
[----:B-1----:R-:W-:Y:S02]  /*0190*/  IMAD.WIDE R4, R13, 0x4, R4 ;  /* 0x000000040d047825 */ /* 0x002fe400078e0204 */
[----:B------:R-:W4:Y:S04]  /*01a0*/  LDG.E.EL R11, desc[UR4][R10.64] ;  /* 0x000000040a0b7981 */ /* 0x000f28000c2e1900 */
[----:B------:R-:W5:Y:S01]  /*01b0*/  LDG.E.EL R4, desc[UR4][R4.64] ;  /* 0x0000000404047981 */ /* 0x000f62000c2e1900 */
[----:B--2---:R-:W-:-:S06]  /*01c0*/  IMAD.WIDE R2, R0, 0x4, R2 ;  /* 0x0000000400027825 */ /* 0x004fcc00078e0202 */
[----:B------:R-:W5:Y:S01]  /*01d0*/  LDG.E.64 R2, desc[UR4][R2.64] ;  /* 0x0000000402027981 */ /* 0x000f62000c1e1b00 */
[----:B------:R-:W-:Y:S02]  /*01e0*/  IMAD.MOV.U32 R12, RZ, RZ, 0x3e800000 ;  /* 0x3e800000ff0c7424 */ /* 0x000fe400078e00ff */
[----:B---3--:R-:W-:-:S04]  /*01f0*/  FADD R6, R6, 9.9999997473787516356e-06 ;  /* 0x3727c5ac06067421 */ /* 0x008fc80000000000 */
[----:B------:R-:W1:Y:S02]  /*0200*/  MUFU.SQRT R7, R6 ;  /* 0x0000000600077308 */ /* 0x000e640000002000 */
[C---:B-1----:R-:W-:Y:S02]  /*0210*/  FSETP.GT.AND P0, PT, R7.reuse, 8.50705917302346158658e+37, PT ;  /* 0x7e8000000700780b */ /* 0x042fe40003f04000 */
[----:B------:R-:W-:-:S11]  /*0220*/  FSETP.GEU.AND P1, PT, R7, 1.175494350822287508e-38, PT ;  /* 0x008000000700780b */ /* 0x000fd60003f2e000 */
[----:B------:R-:W-:-:S04]  /*0230*/  @P0 FMUL R7, R7, 0.25 ;  /* 0x3e80000007070820 */ /* 0x000fc80000400000 */
[----:B------:R-:W-:-:S06]  /*0240*/  @!P1 FMUL R7, R7, 16777216 ;  /* 0x4b80000007079820 */ /* 0x000fcc0000400000 */
[----:B------:R-:W1:Y:S01]  /*0250*/  MUFU.RCP R7, R7 ;  /* 0x0000000700077308 */ /* 0x000e620000001000 */
[----:B------:R-:W-:Y:S01]  /*0260*/  FSEL R12, R12, 1, P0 ;  /* 0x3f8000000c0c7808 */ /* 0x000fe20000000000 */
[----:B-----5:R-:W-:-:S04]  /*0270*/  FADD R2, R2, -R4 ;  /* 0x8000000402027221 */ /* 0x020fc80000000000 */
[----:B------:R-:W-:Y:S01]  /*0280*/  @!P1 FMUL R12, R12, 16777216 ;  /* 0x4b8000000c0c9820 */ /* 0x000fe20000400000 */
[----:B------:R-:W-:-:S03]  /*0290*/  FADD R3, R3, -R4 ;  /* 0x8000000403037221 */ /* 0x000fc60000000000 */
[----:B-1----:R-:W-:-:S04]  /*02a0*/  FMUL R12, R7, R12 ;  /* 0x0000000c070c7220 */ /* 0x002fc80000400000 */
[-C--:B------:R-:W-:Y:S01]  /*02b0*/  FMUL R4, R2, R12.reuse ;  /* 0x0000000c02047220 */ /* 0x080fe20000400000 */
[----:B------:R-:W-:Y:S02]  /*02c0*/  FMUL R12, R3, R12 ;  /* 0x0000000c030c7220 */ /* 0x000fe40000400000 */
[----:B------:R-:W1:Y:S01]  /*02d0*/  LDC.64 R2, c[0x0][0x238] ;  /* 0x00008e00ff027b82 */ /* 0x000e620000000a00 */
[C-C-:B----4-:R-:W-:Y:S01]  /*02e0*/  FFMA R4, R8.reuse, R4, R11.reuse ;  /* 0x0000000408047223 */ /* 0x150fe2000000000b */
[----:B------:R-:W-:-:S04]  /*02f0*/  FFMA R12, R8, R12, R11 ;  /* 0x0000000c080c7223 */ /* 0x000fc8000000000b */
[----:B------:R-:W-:Y:S02]  /*0300*/  FSETP.GTU.AND P0, PT, R4, RZ, PT ;  /* 0x000000ff0400720b */ /* 0x000fe40003f0c000 */
[----:B------:R-:W-:Y:S02]  /*0310*/  FSETP.GTU.AND P1, PT, R12, RZ, PT ;  /* 0x000000ff0c00720b */ /* 0x000fe40003f2c000 */
[----:B------:R-:W-:Y:S02]  /*0320*/  FSEL R4, R4, RZ, P0 ;  /* 0x000000ff04047208 */ /* 0x000fe40000000000 */
[----:B------:R-:W-:Y:S02]  /*0330*/  FSEL R5, R12, RZ, P1 ;  /* 0x000000ff0c057208 */ /* 0x000fe40000800000 */
[----:B------:R-:W-:Y:S02]  /*0340*/  FSETP.GEU.AND P2, PT, R4, 6, PT ;  /* 0x40c000000400780b */ /* 0x000fe40003f4e000 */
[----:B------:R-:W-:-:S02]  /*0350*/  FSETP.GEU.AND P3, PT, R5, 6, PT ;  /* 0x40c000000500780b */ /* 0x000fc40003f6e000 */
[----:B------:R-:W-:Y:S02]  /*0360*/  FSETP.NAN.AND P0, PT, R4, R4, PT ;  /* 0x000000040400720b */ /* 0x000fe40003f08000 */
[----:B------:R-:W-:Y:S01]  /*0370*/  FSETP.NAN.AND P1, PT, R5, R5, PT ;  /* 0x000000050500720b */ /* 0x000fe20003f28000 */
[----:B-1----:R-:W-:-:S06]  /*0380*/  IMAD.WIDE R2, R0, 0x4, R2 ;  /* 0x0000000400027825 */ /* 0x002fcc00078e0202 */
[----:B------:R-:W-:Y:S02]  /*0390*/  @P2 SEL R4, R4, 0x40c00000, P0 ;  /* 0x40c0000004042807 */ /* 0x000fe40000000000 */
[----:B------:R-:W-:-:S05]  /*03a0*/  @P3 SEL R5, R5, 0x40c00000, P1 ;  /* 0x40c0000005053807 */ /* 0x000fca0000800000 */
[----:B------:R-:W-:Y:S01]  /*03b0*/  STG.E.64 desc[UR4][R2.64], R4 ;  /* 0x0000000402007986 */ /* 0x000fe2000c101b04 */
[----:B------:R-:W-:Y:S05]  /*03c0*/  EXIT ;  /* 0x000000000000794d */ /* 0x000fea0003800000 */
.L_x_0:
[----:B------:R-:W-:-:S00]  /*03d0*/  BRA `(.L_x_0) ;  /* 0xfffffffc00fc7947 */ /* 0x000fc0000383ffff */
[----:B------:R-:W-:-:S00]  /*03e0*/  NOP ;  /* 0x0000000000007918 */ /* 0x000fc00000000000 */
        /* <DEDUP_REMOVED lines=9> */
.L_x_1:


//--------------------- .nv.global.init           --------------------------
	.section	.nv.global.init,"aw",@progbits
.nv.global.init:
	.type		_$_str,@object
	.size		_$_str,(_$_str_$_2 - _$_str)
_$_str:
        /*0000*/ 	.byte	0x5f, 0x5f, 0x43, 0x55, 0x44, 0x41, 0x5f, 0x46, 0x54, 0x5a, 0x00
	.type		_$_str_$_2,@object
	.size		_$_str_$_2,(.L_1 - _$_str_$_2)
_$_str_$_2:
        /*000b*/ 	.byte	0x5f, 0x5f, 0x43, 0x55, 0x44, 0x41, 0x5f, 0x50, 0x52, 0x45, 0x43, 0x5f, 0x53, 0x51, 0x52, 0x54
        /*001b*/ 	.byte	0x00
.L_1:


//--------------------- .nv.constant0.triton_poi_fused__native_batch_norm_legit_no_training_hardtanh_25 --------------------------
	.section	.nv.constant0.triton_poi_fused__native_batch_norm_legit_no_training_hardtanh_25,"a",@progbits
	.sectionflags	@""
	.align	4
.nv.constant0.triton_poi_fused__native_batch_norm_legit_no_training_hardtanh_25:
	.zero		580
